	.headerflags	@"EF_CUDA_TEXMODE_UNIFIED EF_CUDA_64BIT_ADDRESS EF_CUDA_ACCELERATORS EF_CUDA_SM90 EF_CUDA_VIRTUAL_SM(EF_CUDA_SM90)"
	.elftype	@"ET_EXEC"


//--------------------- .nv.info                  --------------------------
	.section	.nv.info,"",@"SHT_CUDA_INFO"
	.align	4


	//----- nvinfo : EIATTR_REGCOUNT
	.align		4
        /*0000*/ 	.byte	0x04, 0x2f
        /*0002*/ 	.short	(.L_1 - .L_0)
	.align		4
.L_0:
        /*0004*/ 	.word	index@(triton_poi_fused_convolution_relu_27)
        /*0008*/ 	.word	0x0000000c


	//----- nvinfo : EIATTR_MIN_STACK_SIZE
	.align		4
.L_1:
        /*000c*/ 	.byte	0x04, 0x12
        /*000e*/ 	.short	(.L_3 - .L_2)
	.align		4
.L_2:
        /*0010*/ 	.word	index@(triton_poi_fused_convolution_relu_27)
        /*0014*/ 	.word	0x00000000


	//----- nvinfo : EIATTR_FRAME_SIZE
	.align		4
.L_3:
        /*0018*/ 	.byte	0x04, 0x11
        /*001a*/ 	.short	(.L_5 - .L_4)
	.align		4
.L_4:
        /*001c*/ 	.word	index@(triton_poi_fused_convolution_relu_27)
        /*0020*/ 	.word	0x00000000


	//----- nvinfo : EIATTR_MIN_STACK_SIZE
	.align		4
.L_5:
        /*0024*/ 	.byte	0x04, 0x12
        /*0026*/ 	.short	(.L_7 - .L_6)
	.align		4
.L_6:
        /*0028*/ 	.word	index@(triton_poi_fused_convolution_relu_27)
        /*002c*/ 	.word	0x00000000
.L_7:


//--------------------- .nv.info.triton_poi_fused_convolution_relu_27 --------------------------
	.section	.nv.info.triton_poi_fused_convolution_relu_27,"",@"SHT_CUDA_INFO"
	.sectionflags	@""
	.align	4


	//----- nvinfo : EIATTR_CUDA_API_VERSION
	.align		4
        /*0000*/ 	.byte	0x04, 0x37
        /*0002*/ 	.short	(.L_9 - .L_8)
.L_8:
        /*0004*/ 	.word	0x0000007c


	//----- nvinfo : EIATTR_KPARAM_INFO
	.align		4
.L_9:
        /*0008*/ 	.byte	0x04, 0x17
        /*000a*/ 	.short	(.L_11 - .L_10)
.L_10:
        /*000c*/ 	.word	0x00000000
        /*0010*/ 	.short	0x0002
        /*0012*/ 	.short	0x0010
        /*0014*/ 	.byte	0x00, 0xf0, 0x11, 0x00


	//----- nvinfo : EIATTR_KPARAM_INFO
	.align		4
.L_11:
        /*0018*/ 	.byte	0x04, 0x17
        /*001a*/ 	.short	(.L_13 - .L_12)
.L_12:
        /*001c*/ 	.word	0x00000000
        /*0020*/ 	.short	0x0001
        /*0022*/ 	.short	0x0008
        /*0024*/ 	.byte	0x00, 0xf4, 0x21, 0x00


	//----- nvinfo : EIATTR_KPARAM_INFO
	.align		4
.L_13:
        /*0028*/ 	.byte	0x04, 0x17
        /*002a*/ 	.short	(.L_15 - .L_14)
.L_14:
        /*002c*/ 	.word	0x00000000
        /*0030*/ 	.short	0x0000
        /*0032*/ 	.short	0x0000
        /*0034*/ 	.byte	0x00, 0xf4, 0x21, 0x00


	//----- nvinfo : EIATTR_SPARSE_MMA_MASK
	.align		4
.L_15:
        /*0038*/ 	.byte	0x03, 0x50
        /*003a*/ 	.short	0x0000


	//----- nvinfo : EIATTR_MAXREG_COUNT
	.align		4
        /*003c*/ 	.byte	0x03, 0x1b
        /*003e*/ 	.short	0x00ff


	//----- nvinfo : EIATTR_EXIT_INSTR_OFFSETS
	.align		4
        /*0040*/ 	.byte	0x04, 0x1c
        /*0042*/ 	.short	(.L_17 - .L_16)


	//   ....[0]....
.L_16:
        /*0044*/ 	.word	0x00000220


	//----- nvinfo : EIATTR_REQNTID
	.align		4
.L_17:
        /*0048*/ 	.byte	0x04, 0x10
        /*004a*/ 	.short	(.L_19 - .L_18)
.L_18:
        /*004c*/ 	.word	0x00000080
        /*0050*/ 	.word	0x00000001
        /*0054*/ 	.word	0x00000001


	//----- nvinfo : EIATTR_CBANK_PARAM_SIZE
	.align		4
.L_19:
        /*0058*/ 	.byte	0x03, 0x19
        /*005a*/ 	.short	0x0014


	//----- nvinfo : EIATTR_PARAM_CBANK
	.align		4
        /*005c*/ 	.byte	0x04, 0x0a
        /*005e*/ 	.short	(.L_21 - .L_20)
	.align		4
.L_20:
        /*0060*/ 	.word	index@(.nv.constant0.triton_poi_fused_convolution_relu_27)
        /*0064*/ 	.short	0x0210
        /*0066*/ 	.short	0x0014


	//----- nvinfo : EIATTR_SW_WAR
	.align		4
.L_21:
        /*0068*/ 	.byte	0x04, 0x36
        /*006a*/ 	.short	(.L_23 - .L_22)
.L_22:
        /*006c*/ 	.word	0x00000008
.L_23:


//--------------------- .nv.callgraph             --------------------------
	.section	.nv.callgraph,"",@"SHT_CUDA_CALLGRAPH"
	.align	4
	.sectionentsize	8
	.align		4
        /*0000*/ 	.word	0x00000000
	.align		4
        /*0004*/ 	.word	0xffffffff
	.align		4
        /*0008*/ 	.word	0x00000000
	.align		4
        /*000c*/ 	.word	0xfffffffe
	.align		4
        /*0010*/ 	.word	0x00000000
	.align		4
        /*0014*/ 	.word	0xfffffffd
	.align		4
        /*0018*/ 	.word	0x00000000
	.align		4
        /*001c*/ 	.word	0xfffffffc


//--------------------- .text.triton_poi_fused_convolution_relu_27 --------------------------
	.section	.text.triton_poi_fused_convolution_relu_27,"ax",@progbits
	.align	128
        .global         triton_poi_fused_convolution_relu_27
        .type           triton_poi_fused_convolution_relu_27,@function
        .size           triton_poi_fused_convolution_relu_27,(.L_x_1 - triton_poi_fused_convolution_relu_27)
        .other          triton_poi_fused_convolution_relu_27,@"STO_CUDA_ENTRY STV_DEFAULT"
triton_poi_fused_convolution_relu_27:
.text.triton_poi_fused_convolution_relu_27:
[----:B------:R-:W-:Y:S01]  /*0000*/  LDC R1, c[0x0][0x28] ;  /* 0x00000a00ff017b82 */ /* 0x000fe20000000800 */
[----:B------:R-:W1:Y:S07]  /*0010*/  S2R R0, SR_TID.X ;  /* 0x0000000000007919 */ /* 0x000e6e0000002100 */
[----:B------:R-:W2:Y:S01]  /*0020*/  LDC.64 R8, c[0x0][0x218] ;  /* 0x00008600ff087b82 */ /* 0x000ea20000000a00 */
[----:B------:R-:W-:Y:S01]  /*0030*/  ULDC.64 UR4, c[0x0][0x208] ;  /* 0x0000820000047ab9 */ /* 0x000fe20000000a00 */
[----:B------:R-:W3:Y:S06]  /*0040*/  S2R R5, SR_CTAID.X ;  /* 0x0000000000057919 */ /* 0x000eec0000002500 */
[----:B------:R-:W4:Y:S01]  /*0050*/  LDC.64 R2, c[0x0][0x210] ;  /* 0x00008400ff027b82 */ /* 0x000f220000000a00 */
[----:B-1----:R-:W-:Y:S01]  /*0060*/  IMAD.SHL.U32 R0, R0, 0x4, RZ ;  /* 0x0000000400007824 */ /* 0x002fe200078e00ff */
[----:B---3--:R-:W-:-:S04]  /*0070*/  SHF.R.S32.HI R4, RZ, 0x16, R5 ;  /* 0x00000016ff047819 */ /* 0x008fc80000011405 */
[----:B------:R-:W-:Y:S02]  /*0080*/  LOP3.LUT R0, R0, 0x1fc, RZ, 0xc0, !PT ;  /* 0x000001fc00007812 */ /* 0x000fe400078ec0ff */
[----:B------:R-:W-:-:S03]  /*0090*/  SGXT R4, R4, 0x1 ;  /* 0x000000010404781a */ /* 0x000fc60000000200 */
[----:B------:R-:W-:-:S04]  /*00a0*/  IMAD R5, R5, 0x200, R0 ;  /* 0x0000020005057824 */ /* 0x000fc800078e0200 */
[----:B----4-:R-:W-:Y:S01]  /*00b0*/  IMAD.WIDE R2, R5, 0x4, R2 ;  /* 0x0000000405027825 */ /* 0x010fe200078e0202 */
[----:B------:R-:W-:-:S04]  /*00c0*/  LEA.HI R4, R4, R5, RZ, 0x6 ;  /* 0x0000000504047211 */ /* 0x000fc800078f30ff */
[--C-:B------:R-:W-:Y:S02]  /*00d0*/  SHF.R.S32.HI R0, RZ, 0x6, R4.reuse ;  /* 0x00000006ff007819 */ /* 0x100fe40000011404 */
[----:B------:R-:W-:-:S04]  /*00e0*/  SHF.R.S32.HI R7, RZ, 0x1f, R4 ;  /* 0x0000001fff077819 */ /* 0x000fc80000011404 */
[----:B------:R-:W-:-:S04]  /*00f0*/  LEA.HI R7, R7, R0, RZ, 0x8 ;  /* 0x0000000007077211 */ /* 0x000fc800078f40ff */
[----:B------:R-:W-:-:S05]  /*0100*/  LOP3.LUT R7, R7, 0xffffff00, RZ, 0xc0, !PT ;  /* 0xffffff0007077812 */ /* 0x000fca00078ec0ff */
[----:B------:R-:W-:-:S04]  /*0110*/  IMAD.IADD R7, R0, 0x1, -R7 ;  /* 0x0000000100077824 */ /* 0x000fc800078e0a07 */
[----:B--2---:R-:W-:Y:S02]  /*0120*/  IMAD.WIDE R8, R7, 0x4, R8 ;  /* 0x0000000407087825 */ /* 0x004fe400078e0208 */
[----:B------:R-:W2:Y:S04]  /*0130*/  LDG.E.128 R4, desc[UR4][R2.64] ;  /* 0x0000000402047981 */ /* 0x000ea8000c1e1d00 */
[----:B------:R-:W2:Y:S02]  /*0140*/  LDG.E.EL R8, desc[UR4][R8.64] ;  /* 0x0000000408087981 */ /* 0x000ea4000c2e1900 */
[CC--:B--2---:R-:W-:Y:S01]  /*0150*/  FSETP.GEU.AND P2, PT, R5.reuse, -R8.reuse, PT ;  /* 0x800000080500720b */ /* 0x0c4fe20003f4e000 */
[--C-:B------:R-:W-:Y:S01]  /*0160*/  FADD R5, R5, R8.reuse ;  /* 0x0000000805057221 */ /* 0x100fe20000000000 */
[CC--:B------:R-:W-:Y:S01]  /*0170*/  FSETP.GEU.AND P1, PT, R6.reuse, -R8.reuse, PT ;  /* 0x800000080600720b */ /* 0x0c0fe20003f2e000 */
[--C-:B------:R-:W-:Y:S01]  /*0180*/  FADD R6, R6, R8.reuse ;  /* 0x0000000806067221 */ /* 0x100fe20000000000 */
[CC--:B------:R-:W-:Y:S01]  /*0190*/  FSETP.GEU.AND P0, PT, R7.reuse, -R8.reuse, PT ;  /* 0x800000080700720b */ /* 0x0c0fe20003f0e000 */
[--C-:B------:R-:W-:Y:S01]  /*01a0*/  FADD R7, R7, R8.reuse ;  /* 0x0000000807077221 */ /* 0x100fe20000000000 */
[C---:B------:R-:W-:Y:S01]  /*01b0*/  FADD R0, R4.reuse, R8 ;  /* 0x0000000804007221 */ /* 0x040fe20000000000 */
[----:B------:R-:W-:-:S02]  /*01c0*/  FSETP.GEU.AND P3, PT, R4, -R8, PT ;  /* 0x800000080400720b */ /* 0x000fc40003f6e000 */
[----:B------:R-:W-:Y:S02]  /*01d0*/  SEL R5, R5, RZ, P2 ;  /* 0x000000ff05057207 */ /* 0x000fe40001000000 */
[----:B------:R-:W-:Y:S02]  /*01e0*/  SEL R6, R6, RZ, P1 ;  /* 0x000000ff06067207 */ /* 0x000fe40000800000 */
[----:B------:R-:W-:Y:S02]  /*01f0*/  SEL R7, R7, RZ, P0 ;  /* 0x000000ff07077207 */ /* 0x000fe40000000000 */
[----:B------:R-:W-:-:S05]  /*0200*/  SEL R4, R0, RZ, P3 ;  /* 0x000000ff00047207 */ /* 0x000fca0001800000 */
[----:B------:R-:W-:Y:S01]  /*0210*/  STG.E.128 desc[UR4][R2.64], R4 ;  /* 0x0000000402007986 */ /* 0x000fe2000c101d04 */
[----:B------:R-:W-:Y:S05]  /*0220*/  EXIT ;  /* 0x000000000000794d */ /* 0x000fea0003800000 */
.L_x_0:
[----:B------:R-:W-:-:S00]  /*0230*/  BRA `(.L_x_0) ;  /* 0xfffffffc00fc7947 */ /* 0x000fc0000383ffff */
[----:B------:R-:W-:-:S00]  /*0240*/  NOP ;  /* 0x0000000000007918 */ /* 0x000fc00000000000 */
        /* <DEDUP_REMOVED lines=11> */
.L_x_1:


//--------------------- .nv.constant0.triton_poi_fused_convolution_relu_27 --------------------------
	.section	.nv.constant0.triton_poi_fused_convolution_relu_27,"a",@progbits
	.sectionflags	@""
	.align	4
.nv.constant0.triton_poi_fused_convolution_relu_27:
	.zero		548
